//
// Generated by NVIDIA NVVM Compiler
//
// Compiler Build ID: CL-36424714
// Cuda compilation tools, release 13.0, V13.0.88
// Based on NVVM 20.0.0
//

.version 9.0
.target sm_100
.address_size 64

	// .globl	_Z16geofactorsKerneliPKfS0_fPf

.visible .entry _Z16geofactorsKerneliPKfS0_fPf(
	.param .u32 _Z16geofactorsKerneliPKfS0_fPf_param_0,
	.param .u64 .ptr .align 1 _Z16geofactorsKerneliPKfS0_fPf_param_1,
	.param .u64 .ptr .align 1 _Z16geofactorsKerneliPKfS0_fPf_param_2,
	.param .f32 _Z16geofactorsKerneliPKfS0_fPf_param_3,
	.param .u64 .ptr .align 1 _Z16geofactorsKerneliPKfS0_fPf_param_4
)
{
	.reg .b32 	%r<7>;
	.reg .b32 	%f<24>;
	.reg .b64 	%rd<13>;

	ld.param.u64 	%rd1, [_Z16geofactorsKerneliPKfS0_fPf_param_1];
	ld.param.u64 	%rd2, [_Z16geofactorsKerneliPKfS0_fPf_param_2];
	ld.param.f32 	%f1, [_Z16geofactorsKerneliPKfS0_fPf_param_3];
	ld.param.u64 	%rd3, [_Z16geofactorsKerneliPKfS0_fPf_param_4];
	cvta.to.global.u64 	%rd4, %rd3;
	cvta.to.global.u64 	%rd5, %rd2;
	cvta.to.global.u64 	%rd6, %rd1;
	mov.u32 	%r1, %ntid.x;
	mov.u32 	%r2, %ctaid.x;
	mov.u32 	%r3, %tid.x;
	mad.lo.s32 	%r4, %r2, %r1, %r3;
	mul.lo.s32 	%r5, %r2, 7;
	mul.wide.u32 	%rd7, %r5, 4;
	add.s64 	%rd8, %rd6, %rd7;
	ld.global.nc.f32 	%f2, [%rd8];
	ld.global.nc.f32 	%f3, [%rd8+4];
	ld.global.nc.f32 	%f4, [%rd8+8];
	ld.global.nc.f32 	%f5, [%rd8+12];
	ld.global.nc.f32 	%f6, [%rd8+16];
	ld.global.nc.f32 	%f7, [%rd8+20];
	ld.global.nc.f32 	%f8, [%rd8+24];
	mad.lo.s32 	%r6, %r5, %r1, %r3;
	mul.wide.u32 	%rd9, %r6, 4;
	add.s64 	%rd10, %rd5, %rd9;
	ld.global.nc.f32 	%f9, [%rd10];
	ld.global.nc.f32 	%f10, [%rd10+28];
	mul.f32 	%f11, %f3, %f10;
	fma.rn.f32 	%f12, %f2, %f9, %f11;
	ld.global.nc.f32 	%f13, [%rd10+56];
	fma.rn.f32 	%f14, %f4, %f13, %f12;
	ld.global.nc.f32 	%f15, [%rd10+84];
	fma.rn.f32 	%f16, %f5, %f15, %f14;
	ld.global.nc.f32 	%f17, [%rd10+112];
	fma.rn.f32 	%f18, %f6, %f17, %f16;
	ld.global.nc.f32 	%f19, [%rd10+140];
	fma.rn.f32 	%f20, %f7, %f19, %f18;
	mul.f32 	%f21, %f1, %f8;
	ld.global.nc.f32 	%f22, [%rd10+168];
	fma.rn.f32 	%f23, %f21, %f22, %f20;
	mul.wide.u32 	%rd11, %r4, 4;
	add.s64 	%rd12, %rd4, %rd11;
	st.global.f32 	[%rd12], %f23;
	ret;

}


// ===== COMPILED SASS (sm_100) =====

	.target	sm_100

	.elftype	@"ET_EXEC"


//--------------------- .note.nv.tkinfo           --------------------------
	.section	.note.nv.tkinfo,"",@"SHT_NOTE"
	.sectionflags	@"SHF_NOTE_NV_TKINFO"
	.tkinfo
        /*0018*/ 	.word	0x00000002
        /*0030*/ 	.string	""
        /*0030*/ 	.string	"ptxas"
        /*0030*/ 	.string	"Cuda compilation tools, release 13.0, V13.0.88"
        /*0030*/ 	.string	"Build cuda_13.0.r13.0/compiler.36424714_0"
        /*0030*/ 	.string	"-arch sm_100 -m 64 "



//--------------------- .note.nv.cuinfo           --------------------------
	.section	.note.nv.cuinfo,"",@"SHT_NOTE"
	.sectionflags	@"SHF_NOTE_NV_CUINFO"
        /*0018*/ 	.short	0x0002
        /*001a*/ 	.short	0x0064
        /*001c*/ 	.short	0x0082
	.zero		2


//--------------------- .nv.info                  --------------------------
	.section	.nv.info,"",@"SHT_CUDA_INFO"
	.align	4


	//----- nvinfo : EIATTR_REGCOUNT
	.align		4
        /*0000*/ 	.byte	0x04, 0x2f
        /*0002*/ 	.short	(.L_1 - .L_0)
	.align		4
.L_0:
        /*0004*/ 	.word	index@(_Z16geofactorsKerneliPKfS0_fPf)
        /*0008*/ 	.word	0x00000018


	//----- nvinfo : EIATTR_FRAME_SIZE
	.align		4
.L_1:
        /*000c*/ 	.byte	0x04, 0x11
        /*000e*/ 	.short	(.L_3 - .L_2)
	.align		4
.L_2:
        /*0010*/ 	.word	index@(_Z16geofactorsKerneliPKfS0_fPf)
        /*0014*/ 	.word	0x00000000


	//----- nvinfo : EIATTR_MIN_STACK_SIZE
	.align		4
.L_3:
        /*0018*/ 	.byte	0x04, 0x12
        /*001a*/ 	.short	(.L_5 - .L_4)
	.align		4
.L_4:
        /*001c*/ 	.word	index@(_Z16geofactorsKerneliPKfS0_fPf)
        /*0020*/ 	.word	0x00000000
.L_5:


//--------------------- .nv.compat                --------------------------
	.section	.nv.compat,"",@"SHT_CUDA_COMPAT_INFO"
	.align	4
        /*0000*/ 	.byte	0x02, 0x09, 0x00, 0x00, 0x02, 0x02, 0x01, 0x00, 0x02, 0x05, 0x05, 0x00, 0x03, 0x07, 0x01, 0x01
        /*0010*/ 	.byte	0x02, 0x03, 0x00, 0x00, 0x02, 0x06, 0x01, 0x00, 0x04, 0x0b, 0x08, 0x00, 0x09, 0x00, 0x00, 0x00
        /*0020*/ 	.byte	0x00, 0x00, 0x00, 0x00


//--------------------- .nv.info._Z16geofactorsKerneliPKfS0_fPf --------------------------
	.section	.nv.info._Z16geofactorsKerneliPKfS0_fPf,"",@"SHT_CUDA_INFO"
	.sectionflags	@""
	.align	4


	//----- nvinfo : EIATTR_CUDA_API_VERSION
	.align		4
        /*0000*/ 	.byte	0x04, 0x37
        /*0002*/ 	.short	(.L_7 - .L_6)
.L_6:
        /*0004*/ 	.word	0x00000082


	//----- nvinfo : EIATTR_KPARAM_INFO
	.align		4
.L_7:
        /*0008*/ 	.byte	0x04, 0x17
        /*000a*/ 	.short	(.L_9 - .L_8)
.L_8:
        /*000c*/ 	.word	0x00000000
        /*0010*/ 	.short	0x0004
        /*0012*/ 	.short	0x0020
        /*0014*/ 	.byte	0x00, 0xf5, 0x21, 0x00


	//----- nvinfo : EIATTR_KPARAM_INFO
	.align		4
.L_9:
        /*0018*/ 	.byte	0x04, 0x17
        /*001a*/ 	.short	(.L_11 - .L_10)
.L_10:
        /*001c*/ 	.word	0x00000000
        /*0020*/ 	.short	0x0003
        /*0022*/ 	.short	0x0018
        /*0024*/ 	.byte	0x00, 0xf0, 0x11, 0x00


	//----- nvinfo : EIATTR_KPARAM_INFO
	.align		4
.L_11:
        /*0028*/ 	.byte	0x04, 0x17
        /*002a*/ 	.short	(.L_13 - .L_12)
.L_12:
        /*002c*/ 	.word	0x00000000
        /*0030*/ 	.short	0x0002
        /*0032*/ 	.short	0x0010
        /*0034*/ 	.byte	0x00, 0xf5, 0x21, 0x00


	//----- nvinfo : EIATTR_KPARAM_INFO
	.align		4
.L_13:
        /*0038*/ 	.byte	0x04, 0x17
        /*003a*/ 	.short	(.L_15 - .L_14)
.L_14:
        /*003c*/ 	.word	0x00000000
        /*0040*/ 	.short	0x0001
        /*0042*/ 	.short	0x0008
        /*0044*/ 	.byte	0x00, 0xf5, 0x21, 0x00


	//----- nvinfo : EIATTR_KPARAM_INFO
	.align		4
.L_15:
        /*0048*/ 	.byte	0x04, 0x17
        /*004a*/ 	.short	(.L_17 - .L_16)
.L_16:
        /*004c*/ 	.word	0x00000000
        /*0050*/ 	.short	0x0000
        /*0052*/ 	.short	0x0000
        /*0054*/ 	.byte	0x00, 0xf0, 0x11, 0x00


	//----- nvinfo : EIATTR_SPARSE_MMA_MASK
	.align		4
.L_17:
        /*0058*/ 	.byte	0x03, 0x50
        /*005a*/ 	.short	0x0000


	//----- nvinfo : EIATTR_MAXREG_COUNT
	.align		4
        /*005c*/ 	.byte	0x03, 0x1b
        /*005e*/ 	.short	0x00ff


	//----- nvinfo : EIATTR_MERCURY_ISA_VERSION
	.align		4
        /*0060*/ 	.byte	0x03, 0x5f
        /*0062*/ 	.short	0x0101


	//----- nvinfo : EIATTR_VRC_CTA_INIT_COUNT
	.align		4
        /*0064*/ 	.byte	0x02, 0x4a
	.zero		1
	.zero		1


	//----- nvinfo : EIATTR_EXIT_INSTR_OFFSETS
	.align		4
        /*0068*/ 	.byte	0x04, 0x1c
        /*006a*/ 	.short	(.L_19 - .L_18)


	//   ....[0]....
.L_18:
        /*006c*/ 	.word	0x00000260


	//----- nvinfo : EIATTR_CBANK_PARAM_SIZE
	.align		4
.L_19:
        /*0070*/ 	.byte	0x03, 0x19
        /*0072*/ 	.short	0x0028


	//----- nvinfo : EIATTR_PARAM_CBANK
	.align		4
        /*0074*/ 	.byte	0x04, 0x0a
        /*0076*/ 	.short	(.L_21 - .L_20)
	.align		4
.L_20:
        /*0078*/ 	.word	index@(.nv.constant0._Z16geofactorsKerneliPKfS0_fPf)
        /*007c*/ 	.short	0x0380
        /*007e*/ 	.short	0x0028


	//----- nvinfo : EIATTR_SW_WAR
	.align		4
.L_21:
        /*0080*/ 	.byte	0x04, 0x36
        /*0082*/ 	.short	(.L_23 - .L_22)
.L_22:
        /*0084*/ 	.word	0x00000008
.L_23:


//--------------------- .nv.callgraph             --------------------------
	.section	.nv.callgraph,"",@"SHT_CUDA_CALLGRAPH"
	.align	4
	.sectionentsize	8
	.align		4
        /*0000*/ 	.word	0x00000000
	.align		4
        /*0004*/ 	.word	0xffffffff
	.align		4
        /*0008*/ 	.word	0x00000000
	.align		4
        /*000c*/ 	.word	0xfffffffe
	.align		4
        /*0010*/ 	.word	0x00000000
	.align		4
        /*0014*/ 	.word	0xfffffffd
	.align		4
        /*0018*/ 	.word	0x00000000
	.align		4
        /*001c*/ 	.word	0xfffffffc


//--------------------- .text._Z16geofactorsKerneliPKfS0_fPf --------------------------
	.section	.text._Z16geofactorsKerneliPKfS0_fPf,"ax",@progbits
	.align	128
        .global         _Z16geofactorsKerneliPKfS0_fPf
        .type           _Z16geofactorsKerneliPKfS0_fPf,@function
        .size           _Z16geofactorsKerneliPKfS0_fPf,(.L_x_1 - _Z16geofactorsKerneliPKfS0_fPf)
        .other          _Z16geofactorsKerneliPKfS0_fPf,@"STO_CUDA_ENTRY STV_DEFAULT"
_Z16geofactorsKerneliPKfS0_fPf:
.text._Z16geofactorsKerneliPKfS0_fPf:
[----:B------:R-:W-:Y:S01]  /*0000*/  LDC R1, c[0x0][0x37c] ;  /* 0x0000df00ff017b82 */ /* 0x000fe20000000800 */
[----:B------:R-:W0:Y:S07]  /*0010*/  S2R R9, SR_CTAID.X ;  /* 0x0000000000097919 */ /* 0x000e2e0000002500 */
[----:B------:R-:W1:Y:S01]  /*0020*/  LDC.64 R2, c[0x0][0x388] ;  /* 0x0000e200ff027b82 */ /* 0x000e620000000a00 */
[----:B------:R-:W2:Y:S01]  /*0030*/  LDCU UR6, c[0x0][0x360] ;  /* 0x00006c00ff0677ac */ /* 0x000ea20008000800 */
[----:B------:R-:W2:Y:S01]  /*0040*/  S2R R0, SR_TID.X ;  /* 0x0000000000007919 */ /* 0x000ea20000002100 */
[----:B------:R-:W3:Y:S05]  /*0050*/  LDCU.64 UR4, c[0x0][0x358] ;  /* 0x00006b00ff0477ac */ /* 0x000eea0008000a00 */
[----:B------:R-:W4:Y:S01]  /*0060*/  LDC.64 R6, c[0x0][0x390] ;  /* 0x0000e400ff067b82 */ /* 0x000f220000000a00 */
[----:B------:R-:W5:Y:S01]  /*0070*/  LDCU UR7, c[0x0][0x398] ;  /* 0x00007300ff0777ac */ /* 0x000f620008000800 */
[----:B0-----:R-:W-:-:S05]  /*0080*/  LEA R5, R9, -R9, 0x3 ;  /* 0x8000000909057211 */ /* 0x001fca00078e18ff */
[C---:B--2---:R-:W-:Y:S02]  /*0090*/  IMAD R11, R5.reuse, UR6, R0 ;  /* 0x00000006050b7c24 */ /* 0x044fe4000f8e0200 */
[----:B-1----:R-:W-:-:S04]  /*00a0*/  IMAD.WIDE.U32 R2, R5, 0x4, R2 ;  /* 0x0000000405027825 */ /* 0x002fc800078e0002 */
[----:B----4-:R-:W-:Y:S01]  /*00b0*/  IMAD.WIDE.U32 R6, R11, 0x4, R6 ;  /* 0x000000040b067825 */ /* 0x010fe200078e0006 */
[----:B---3--:R-:W2:Y:S04]  /*00c0*/  LDG.E.CONSTANT R4, desc[UR4][R2.64+0x4] ;  /* 0x0000040402047981 */ /* 0x008ea8000c1e9900 */
[----:B------:R-:W2:Y:S04]  /*00d0*/  LDG.E.CONSTANT R5, desc[UR4][R6.64+0x1c] ;  /* 0x00001c0406057981 */ /* 0x000ea8000c1e9900 */
[----:B------:R-:W3:Y:S04]  /*00e0*/  LDG.E.CONSTANT R8, desc[UR4][R2.64] ;  /* 0x0000000402087981 */ /* 0x000ee8000c1e9900 */
[----:B------:R-:W3:Y:S04]  /*00f0*/  LDG.E.CONSTANT R15, desc[UR4][R6.64] ;  /* 0x00000004060f7981 */ /* 0x000ee8000c1e9900 */
[----:B------:R-:W4:Y:S04]  /*0100*/  LDG.E.CONSTANT R10, desc[UR4][R2.64+0x8] ;  /* 0x00000804020a7981 */ /* 0x000f28000c1e9900 */
[----:B------:R-:W4:Y:S04]  /*0110*/  LDG.E.CONSTANT R16, desc[UR4][R6.64+0x38] ;  /* 0x0000380406107981 */ /* 0x000f28000c1e9900 */
[----:B------:R-:W5:Y:S04]  /*0120*/  LDG.E.CONSTANT R11, desc[UR4][R2.64+0xc] ;  /* 0x00000c04020b7981 */ /* 0x000f68000c1e9900 */
[----:B------:R-:W5:Y:S04]  /*0130*/  LDG.E.CONSTANT R18, desc[UR4][R6.64+0x54] ;  /* 0x0000540406127981 */ /* 0x000f68000c1e9900 */
[----:B------:R-:W5:Y:S04]  /*0140*/  LDG.E.CONSTANT R12, desc[UR4][R2.64+0x10] ;  /* 0x00001004020c7981 */ /* 0x000f68000c1e9900 */
[----:B------:R-:W5:Y:S04]  /*0150*/  LDG.E.CONSTANT R19, desc[UR4][R6.64+0x70] ;  /* 0x0000700406137981 */ /* 0x000f68000c1e9900 */
[----:B------:R-:W5:Y:S04]  /*0160*/  LDG.E.CONSTANT R13, desc[UR4][R2.64+0x14] ;  /* 0x00001404020d7981 */ /* 0x000f68000c1e9900 */
[----:B------:R-:W5:Y:S04]  /*0170*/  LDG.E.CONSTANT R20, desc[UR4][R6.64+0x8c] ;  /* 0x00008c0406147981 */ /* 0x000f68000c1e9900 */
[----:B------:R-:W5:Y:S04]  /*0180*/  LDG.E.CONSTANT R14, desc[UR4][R2.64+0x18] ;  /* 0x00001804020e7981 */ /* 0x000f68000c1e9900 */
[----:B------:R-:W5:Y:S01]  /*0190*/  LDG.E.CONSTANT R21, desc[UR4][R6.64+0xa8] ;  /* 0x0000a80406157981 */ /* 0x000f62000c1e9900 */
[----:B------:R-:W-:-:S02]  /*01a0*/  IMAD R9, R9, UR6, R0 ;  /* 0x0000000609097c24 */ /* 0x000fc4000f8e0200 */
[----:B--2---:R-:W-:Y:S02]  /*01b0*/  FMUL R17, R4, R5 ;  /* 0x0000000504117220 */ /* 0x004fe40000400000 */
[----:B------:R-:W0:Y:S02]  /*01c0*/  LDC.64 R4, c[0x0][0x3a0] ;  /* 0x0000e800ff047b82 */ /* 0x000e240000000a00 */
[----:B---3--:R-:W-:-:S04]  /*01d0*/  FFMA R15, R8, R15, R17 ;  /* 0x0000000f080f7223 */ /* 0x008fc80000000011 */
[----:B----4-:R-:W-:-:S04]  /*01e0*/  FFMA R10, R10, R16, R15 ;  /* 0x000000100a0a7223 */ /* 0x010fc8000000000f */
[----:B-----5:R-:W-:Y:S01]  /*01f0*/  FFMA R11, R11, R18, R10 ;  /* 0x000000120b0b7223 */ /* 0x020fe2000000000a */
[----:B0-----:R-:W-:-:S04]  /*0200*/  IMAD.WIDE.U32 R4, R9, 0x4, R4 ;  /* 0x0000000409047825 */ /* 0x001fc800078e0004 */
[----:B------:R-:W-:-:S04]  /*0210*/  FFMA R12, R12, R19, R11 ;  /* 0x000000130c0c7223 */ /* 0x000fc8000000000b */
[----:B------:R-:W-:Y:S01]  /*0220*/  FFMA R12, R13, R20, R12 ;  /* 0x000000140d0c7223 */ /* 0x000fe2000000000c */
[----:B------:R-:W-:-:S04]  /*0230*/  FMUL R3, R14, UR7 ;  /* 0x000000070e037c20 */ /* 0x000fc80008400000 */
[----:B------:R-:W-:-:S05]  /*0240*/  FFMA R3, R3, R21, R12 ;  /* 0x0000001503037223 */ /* 0x000fca000000000c */
[----:B------:R-:W-:Y:S01]  /*0250*/  STG.E desc[UR4][R4.64], R3 ;  /* 0x0000000304007986 */ /* 0x000fe2000c101904 */
[----:B------:R-:W-:Y:S05]  /*0260*/  EXIT ;  /* 0x000000000000794d */ /* 0x000fea0003800000 */
.L_x_0:
[----:B------:R-:W-:-:S00]  /*0270*/  BRA `(.L_x_0) ;  /* 0xfffffffc00fc7947 */ /* 0x000fc0000383ffff */
[----:B------:R-:W-:-:S00]  /*0280*/  NOP ;  /* 0x0000000000007918 */ /* 0x000fc00000000000 */
[----:B------:R-:W-:-:S00]  /*0290*/  NOP ;  /* 0x0000000000007918 */ /* 0x000fc00000000000 */
[----:B------:R-:W-:-:S00]  /*02a0*/  NOP ;  /* 0x0000000000007918 */ /* 0x000fc00000000000 */
[----:B------:R-:W-:-:S00]  /*02b0*/  NOP ;  /* 0x0000000000007918 */ /* 0x000fc00000000000 */
[----:B------:R-:W-:-:S00]  /*02c0*/  NOP ;  /* 0x0000000000007918 */ /* 0x000fc00000000000 */
[----:B------:R-:W-:-:S00]  /*02d0*/  NOP ;  /* 0x0000000000007918 */ /* 0x000fc00000000000 */
[----:B------:R-:W-:-:S00]  /*02e0*/  NOP ;  /* 0x0000000000007918 */ /* 0x000fc00000000000 */
[----:B------:R-:W-:-:S00]  /*02f0*/  NOP ;  /* 0x0000000000007918 */ /* 0x000fc00000000000 */
.L_x_1:


//--------------------- .nv.shared.reserved.0     --------------------------
	.section	.nv.shared.reserved.0,"aw",@nobits
	.weak		__nv_reservedSMEM_offset_0_alias
	.size		__nv_reservedSMEM_offset_0_alias, 0, 64
	.other		__nv_reservedSMEM_offset_0_alias,@"STO_CUDA_RESERVED_SHARED STV_DEFAULT"
__nv_reservedSMEM_offset_0_alias:
	.zero		0
	.zero		64


//--------------------- .nv.constant0._Z16geofactorsKerneliPKfS0_fPf --------------------------
	.section	.nv.constant0._Z16geofactorsKerneliPKfS0_fPf,"a",@progbits
	.sectionflags	@""
	.align	4
.nv.constant0._Z16geofactorsKerneliPKfS0_fPf:
	.zero		936


//--------------------- SYMBOLS --------------------------

	.type		.nv.reservedSmem.offset0,@object
	.size		.nv.reservedSmem.offset0,0x4
